//
// Generated by NVIDIA NVVM Compiler
//
// Compiler Build ID: CL-36424714
// Cuda compilation tools, release 13.0, V13.0.88
// Based on NVVM 20.0.0
//

.version 9.0
.target sm_100
.address_size 64

	// .globl	_Z11GELU_kernelPKfPfmm

.visible .entry _Z11GELU_kernelPKfPfmm(
	.param .u64 .ptr .align 1 _Z11GELU_kernelPKfPfmm_param_0,
	.param .u64 .ptr .align 1 _Z11GELU_kernelPKfPfmm_param_1,
	.param .u64 _Z11GELU_kernelPKfPfmm_param_2,
	.param .u64 _Z11GELU_kernelPKfPfmm_param_3
)
{
	.reg .pred 	%p<11>;
	.reg .b32 	%r<7>;
	.reg .b32 	%f<93>;
	.reg .b64 	%rd<21>;

	ld.param.u64 	%rd12, [_Z11GELU_kernelPKfPfmm_param_0];
	ld.param.u64 	%rd13, [_Z11GELU_kernelPKfPfmm_param_1];
	ld.param.u64 	%rd14, [_Z11GELU_kernelPKfPfmm_param_2];
	ld.param.u64 	%rd15, [_Z11GELU_kernelPKfPfmm_param_3];
	mov.u32 	%r1, %ctaid.x;
	mov.u32 	%r2, %ntid.x;
	mov.u32 	%r3, %tid.x;
	mad.lo.s32 	%r4, %r1, %r2, %r3;
	cvt.u64.u32 	%rd20, %r4;
	mov.u32 	%r5, %nctaid.x;
	mul.lo.s32 	%r6, %r2, %r5;
	cvt.u64.u32 	%rd2, %r6;
	mul.lo.s64 	%rd16, %rd15, %rd14;
	shr.u64 	%rd3, %rd16, 2;
	setp.le.u64 	%p1, %rd3, %rd20;
	@%p1 bra 	$L__BB0_3;
	shl.b64 	%rd19, %rd20, 4;
	shl.b64 	%rd5, %rd2, 4;
	cvta.to.global.u64 	%rd6, %rd12;
	cvta.to.global.u64 	%rd7, %rd13;
$L__BB0_2:
	add.s64 	%rd17, %rd6, %rd19;
	ld.global.nc.v4.f32 	{%f1, %f2, %f3, %f4}, [%rd17];
	mul.f32 	%f5, %f1, 0f3F000000;
	mul.f32 	%f6, %f1, 0f3D372713;
	mul.f32 	%f7, %f1, %f6;
	fma.rn.f32 	%f8, %f1, %f7, %f1;
	mul.f32 	%f9, %f8, 0f3F4C422A;
	abs.f32 	%f10, %f9;
	mul.f32 	%f11, %f10, 0f4038AA3B;
	ex2.approx.ftz.f32 	%f12, %f11;
	add.f32 	%f13, %f12, 0f3F800000;
	rcp.approx.ftz.f32 	%f14, %f13;
	fma.rn.f32 	%f15, %f14, 0fC0000000, 0f3F800000;
	setp.ge.f32 	%p2, %f10, 0f41102CB4;
	selp.f32 	%f16, 0f3F800000, %f15, %p2;
	copysign.f32 	%f17, %f9, %f16;
	mul.f32 	%f18, %f9, %f9;
	fma.rn.f32 	%f19, %f18, 0f3C80F082, 0fBD563CAE;
	fma.rn.f32 	%f20, %f19, %f18, 0f3E085941;
	fma.rn.f32 	%f21, %f20, %f18, 0fBEAAA9ED;
	fma.rn.f32 	%f22, %f21, %f18, 0f00000000;
	fma.rn.f32 	%f23, %f22, %f9, %f9;
	setp.ge.f32 	%p3, %f10, 0f3F19999A;
	selp.f32 	%f24, %f17, %f23, %p3;
	add.f32 	%f25, %f24, 0f3F800000;
	mul.f32 	%f26, %f5, %f25;
	mul.f32 	%f27, %f2, 0f3F000000;
	mul.f32 	%f28, %f2, 0f3D372713;
	mul.f32 	%f29, %f2, %f28;
	fma.rn.f32 	%f30, %f2, %f29, %f2;
	mul.f32 	%f31, %f30, 0f3F4C422A;
	abs.f32 	%f32, %f31;
	mul.f32 	%f33, %f32, 0f4038AA3B;
	ex2.approx.ftz.f32 	%f34, %f33;
	add.f32 	%f35, %f34, 0f3F800000;
	rcp.approx.ftz.f32 	%f36, %f35;
	fma.rn.f32 	%f37, %f36, 0fC0000000, 0f3F800000;
	setp.ge.f32 	%p4, %f32, 0f41102CB4;
	selp.f32 	%f38, 0f3F800000, %f37, %p4;
	copysign.f32 	%f39, %f31, %f38;
	mul.f32 	%f40, %f31, %f31;
	fma.rn.f32 	%f41, %f40, 0f3C80F082, 0fBD563CAE;
	fma.rn.f32 	%f42, %f41, %f40, 0f3E085941;
	fma.rn.f32 	%f43, %f42, %f40, 0fBEAAA9ED;
	fma.rn.f32 	%f44, %f43, %f40, 0f00000000;
	fma.rn.f32 	%f45, %f44, %f31, %f31;
	setp.ge.f32 	%p5, %f32, 0f3F19999A;
	selp.f32 	%f46, %f39, %f45, %p5;
	add.f32 	%f47, %f46, 0f3F800000;
	mul.f32 	%f48, %f27, %f47;
	mul.f32 	%f49, %f3, 0f3F000000;
	mul.f32 	%f50, %f3, 0f3D372713;
	mul.f32 	%f51, %f3, %f50;
	fma.rn.f32 	%f52, %f3, %f51, %f3;
	mul.f32 	%f53, %f52, 0f3F4C422A;
	abs.f32 	%f54, %f53;
	mul.f32 	%f55, %f54, 0f4038AA3B;
	ex2.approx.ftz.f32 	%f56, %f55;
	add.f32 	%f57, %f56, 0f3F800000;
	rcp.approx.ftz.f32 	%f58, %f57;
	fma.rn.f32 	%f59, %f58, 0fC0000000, 0f3F800000;
	setp.ge.f32 	%p6, %f54, 0f41102CB4;
	selp.f32 	%f60, 0f3F800000, %f59, %p6;
	copysign.f32 	%f61, %f53, %f60;
	mul.f32 	%f62, %f53, %f53;
	fma.rn.f32 	%f63, %f62, 0f3C80F082, 0fBD563CAE;
	fma.rn.f32 	%f64, %f63, %f62, 0f3E085941;
	fma.rn.f32 	%f65, %f64, %f62, 0fBEAAA9ED;
	fma.rn.f32 	%f66, %f65, %f62, 0f00000000;
	fma.rn.f32 	%f67, %f66, %f53, %f53;
	setp.ge.f32 	%p7, %f54, 0f3F19999A;
	selp.f32 	%f68, %f61, %f67, %p7;
	add.f32 	%f69, %f68, 0f3F800000;
	mul.f32 	%f70, %f49, %f69;
	mul.f32 	%f71, %f4, 0f3F000000;
	mul.f32 	%f72, %f4, 0f3D372713;
	mul.f32 	%f73, %f4, %f72;
	fma.rn.f32 	%f74, %f4, %f73, %f4;
	mul.f32 	%f75, %f74, 0f3F4C422A;
	abs.f32 	%f76, %f75;
	mul.f32 	%f77, %f76, 0f4038AA3B;
	ex2.approx.ftz.f32 	%f78, %f77;
	add.f32 	%f79, %f78, 0f3F800000;
	rcp.approx.ftz.f32 	%f80, %f79;
	fma.rn.f32 	%f81, %f80, 0fC0000000, 0f3F800000;
	setp.ge.f32 	%p8, %f76, 0f41102CB4;
	selp.f32 	%f82, 0f3F800000, %f81, %p8;
	copysign.f32 	%f83, %f75, %f82;
	mul.f32 	%f84, %f75, %f75;
	fma.rn.f32 	%f85, %f84, 0f3C80F082, 0fBD563CAE;
	fma.rn.f32 	%f86, %f85, %f84, 0f3E085941;
	fma.rn.f32 	%f87, %f86, %f84, 0fBEAAA9ED;
	fma.rn.f32 	%f88, %f87, %f84, 0f00000000;
	fma.rn.f32 	%f89, %f88, %f75, %f75;
	setp.ge.f32 	%p9, %f76, 0f3F19999A;
	selp.f32 	%f90, %f83, %f89, %p9;
	add.f32 	%f91, %f90, 0f3F800000;
	mul.f32 	%f92, %f71, %f91;
	add.s64 	%rd18, %rd7, %rd19;
	st.global.v4.f32 	[%rd18], {%f26, %f48, %f70, %f92};
	add.s64 	%rd20, %rd20, %rd2;
	add.s64 	%rd19, %rd19, %rd5;
	setp.lt.u64 	%p10, %rd20, %rd3;
	@%p10 bra 	$L__BB0_2;
$L__BB0_3:
	ret;

}


// ===== COMPILED SASS (sm_100) =====

	.target	sm_100

	.elftype	@"ET_EXEC"


//--------------------- .note.nv.tkinfo           --------------------------
	.section	.note.nv.tkinfo,"",@"SHT_NOTE"
	.sectionflags	@"SHF_NOTE_NV_TKINFO"
	.tkinfo
        /*0018*/ 	.word	0x00000002
        /*0030*/ 	.string	""
        /*0030*/ 	.string	"ptxas"
        /*0030*/ 	.string	"Cuda compilation tools, release 13.0, V13.0.88"
        /*0030*/ 	.string	"Build cuda_13.0.r13.0/compiler.36424714_0"
        /*0030*/ 	.string	"-arch sm_100 -m 64 "



//--------------------- .note.nv.cuinfo           --------------------------
	.section	.note.nv.cuinfo,"",@"SHT_NOTE"
	.sectionflags	@"SHF_NOTE_NV_CUINFO"
        /*0018*/ 	.short	0x0002
        /*001a*/ 	.short	0x0064
        /*001c*/ 	.short	0x0082
	.zero		2


//--------------------- .nv.info                  --------------------------
	.section	.nv.info,"",@"SHT_CUDA_INFO"
	.align	4


	//----- nvinfo : EIATTR_REGCOUNT
	.align		4
        /*0000*/ 	.byte	0x04, 0x2f
        /*0002*/ 	.short	(.L_1 - .L_0)
	.align		4
.L_0:
        /*0004*/ 	.word	index@(_Z11GELU_kernelPKfPfmm)
        /*0008*/ 	.word	0x0000001e


	//----- nvinfo : EIATTR_FRAME_SIZE
	.align		4
.L_1:
        /*000c*/ 	.byte	0x04, 0x11
        /*000e*/ 	.short	(.L_3 - .L_2)
	.align		4
.L_2:
        /*0010*/ 	.word	index@(_Z11GELU_kernelPKfPfmm)
        /*0014*/ 	.word	0x00000000


	//----- nvinfo : EIATTR_MIN_STACK_SIZE
	.align		4
.L_3:
        /*0018*/ 	.byte	0x04, 0x12
        /*001a*/ 	.short	(.L_5 - .L_4)
	.align		4
.L_4:
        /*001c*/ 	.word	index@(_Z11GELU_kernelPKfPfmm)
        /*0020*/ 	.word	0x00000000
.L_5:


//--------------------- .nv.compat                --------------------------
	.section	.nv.compat,"",@"SHT_CUDA_COMPAT_INFO"
	.align	4
        /*0000*/ 	.byte	0x02, 0x09, 0x00, 0x00, 0x02, 0x02, 0x01, 0x00, 0x02, 0x05, 0x05, 0x00, 0x03, 0x07, 0x01, 0x01
        /*0010*/ 	.byte	0x02, 0x03, 0x00, 0x00, 0x02, 0x06, 0x01, 0x00, 0x04, 0x0b, 0x08, 0x00, 0x01, 0x00, 0x00, 0x00
        /*0020*/ 	.byte	0x00, 0x00, 0x00, 0x00


//--------------------- .nv.info._Z11GELU_kernelPKfPfmm --------------------------
	.section	.nv.info._Z11GELU_kernelPKfPfmm,"",@"SHT_CUDA_INFO"
	.sectionflags	@""
	.align	4


	//----- nvinfo : EIATTR_CUDA_API_VERSION
	.align		4
        /*0000*/ 	.byte	0x04, 0x37
        /*0002*/ 	.short	(.L_7 - .L_6)
.L_6:
        /*0004*/ 	.word	0x00000082


	//----- nvinfo : EIATTR_KPARAM_INFO
	.align		4
.L_7:
        /*0008*/ 	.byte	0x04, 0x17
        /*000a*/ 	.short	(.L_9 - .L_8)
.L_8:
        /*000c*/ 	.word	0x00000000
        /*0010*/ 	.short	0x0003
        /*0012*/ 	.short	0x0018
        /*0014*/ 	.byte	0x00, 0xf0, 0x21, 0x00


	//----- nvinfo : EIATTR_KPARAM_INFO
	.align		4
.L_9:
        /*0018*/ 	.byte	0x04, 0x17
        /*001a*/ 	.short	(.L_11 - .L_10)
.L_10:
        /*001c*/ 	.word	0x00000000
        /*0020*/ 	.short	0x0002
        /*0022*/ 	.short	0x0010
        /*0024*/ 	.byte	0x00, 0xf0, 0x21, 0x00


	//----- nvinfo : EIATTR_KPARAM_INFO
	.align		4
.L_11:
        /*0028*/ 	.byte	0x04, 0x17
        /*002a*/ 	.short	(.L_13 - .L_12)
.L_12:
        /*002c*/ 	.word	0x00000000
        /*0030*/ 	.short	0x0001
        /*0032*/ 	.short	0x0008
        /*0034*/ 	.byte	0x00, 0xf5, 0x21, 0x00


	//----- nvinfo : EIATTR_KPARAM_INFO
	.align		4
.L_13:
        /*0038*/ 	.byte	0x04, 0x17
        /*003a*/ 	.short	(.L_15 - .L_14)
.L_14:
        /*003c*/ 	.word	0x00000000
        /*0040*/ 	.short	0x0000
        /*0042*/ 	.short	0x0000
        /*0044*/ 	.byte	0x00, 0xf5, 0x21, 0x00


	//----- nvinfo : EIATTR_SPARSE_MMA_MASK
	.align		4
.L_15:
        /*0048*/ 	.byte	0x03, 0x50
        /*004a*/ 	.short	0x0000


	//----- nvinfo : EIATTR_MAXREG_COUNT
	.align		4
        /*004c*/ 	.byte	0x03, 0x1b
        /*004e*/ 	.short	0x00ff


	//----- nvinfo : EIATTR_MERCURY_ISA_VERSION
	.align		4
        /*0050*/ 	.byte	0x03, 0x5f
        /*0052*/ 	.short	0x0101


	//----- nvinfo : EIATTR_VRC_CTA_INIT_COUNT
	.align		4
        /*0054*/ 	.byte	0x02, 0x4a
	.zero		1
	.zero		1


	//----- nvinfo : EIATTR_EXIT_INSTR_OFFSETS
	.align		4
        /*0058*/ 	.byte	0x04, 0x1c
        /*005a*/ 	.short	(.L_17 - .L_16)


	//   ....[0]....
.L_16:
        /*005c*/ 	.word	0x00000110


	//   ....[1]....
        /*0060*/ 	.word	0x000007e0


	//----- nvinfo : EIATTR_CRS_STACK_SIZE
	.align		4
.L_17:
        /*0064*/ 	.byte	0x04, 0x1e
        /*0066*/ 	.short	(.L_19 - .L_18)
.L_18:
        /*0068*/ 	.word	0x00000000


	//----- nvinfo : EIATTR_CBANK_PARAM_SIZE
	.align		4
.L_19:
        /*006c*/ 	.byte	0x03, 0x19
        /*006e*/ 	.short	0x0020


	//----- nvinfo : EIATTR_PARAM_CBANK
	.align		4
        /*0070*/ 	.byte	0x04, 0x0a
        /*0072*/ 	.short	(.L_21 - .L_20)
	.align		4
.L_20:
        /*0074*/ 	.word	index@(.nv.constant0._Z11GELU_kernelPKfPfmm)
        /*0078*/ 	.short	0x0380
        /*007a*/ 	.short	0x0020


	//----- nvinfo : EIATTR_SW_WAR
	.align		4
.L_21:
        /*007c*/ 	.byte	0x04, 0x36
        /*007e*/ 	.short	(.L_23 - .L_22)
.L_22:
        /*0080*/ 	.word	0x00000008
.L_23:


//--------------------- .nv.callgraph             --------------------------
	.section	.nv.callgraph,"",@"SHT_CUDA_CALLGRAPH"
	.align	4
	.sectionentsize	8
	.align		4
        /*0000*/ 	.word	0x00000000
	.align		4
        /*0004*/ 	.word	0xffffffff
	.align		4
        /*0008*/ 	.word	0x00000000
	.align		4
        /*000c*/ 	.word	0xfffffffe
	.align		4
        /*0010*/ 	.word	0x00000000
	.align		4
        /*0014*/ 	.word	0xfffffffd
	.align		4
        /*0018*/ 	.word	0x00000000
	.align		4
        /*001c*/ 	.word	0xfffffffc


//--------------------- .text._Z11GELU_kernelPKfPfmm --------------------------
	.section	.text._Z11GELU_kernelPKfPfmm,"ax",@progbits
	.align	128
        .global         _Z11GELU_kernelPKfPfmm
        .type           _Z11GELU_kernelPKfPfmm,@function
        .size           _Z11GELU_kernelPKfPfmm,(.L_x_2 - _Z11GELU_kernelPKfPfmm)
        .other          _Z11GELU_kernelPKfPfmm,@"STO_CUDA_ENTRY STV_DEFAULT"
_Z11GELU_kernelPKfPfmm:
.text._Z11GELU_kernelPKfPfmm:
[----:B------:R-:W-:Y:S01]  /*0000*/  LDC R1, c[0x0][0x37c] ;  /* 0x0000df00ff017b82 */ /* 0x000fe20000000800 */
[----:B------:R-:W0:Y:S01]  /*0010*/  S2R R0, SR_TID.X ;  /* 0x0000000000007919 */ /* 0x000e220000002100 */
[----:B------:R-:W1:Y:S06]  /*0020*/  LDCU.128 UR8, c[0x0][0x390] ;  /* 0x00007200ff0877ac */ /* 0x000e6c0008000c00 */
[----:B------:R-:W0:Y:S08]  /*0030*/  S2UR UR7, SR_CTAID.X ;  /* 0x00000000000779c3 */ /* 0x000e300000002500 */
[----:B------:R-:W0:Y:S01]  /*0040*/  LDC R3, c[0x0][0x360] ;  /* 0x0000d800ff037b82 */ /* 0x000e220000000800 */
[----:B-1----:R-:W-:-:S02]  /*0050*/  UIMAD UR6, UR11, UR8, URZ ;  /* 0x000000080b0672a4 */ /* 0x002fc4000f8e02ff */
[----:B------:R-:W-:Y:S02]  /*0060*/  UIMAD.WIDE.U32 UR4, UR10, UR8, URZ ;  /* 0x000000080a0472a5 */ /* 0x000fe4000f8e00ff */
[----:B------:R-:W-:-:S04]  /*0070*/  UIMAD UR6, UR10, UR9, UR6 ;  /* 0x000000090a0672a4 */ /* 0x000fc8000f8e0206 */
[----:B------:R-:W-:-:S04]  /*0080*/  UIADD3 UR5, UPT, UPT, UR5, UR6, URZ ;  /* 0x0000000605057290 */ /* 0x000fc8000fffe0ff */
[----:B------:R-:W-:Y:S02]  /*0090*/  USHF.R.U64 UR4, UR4, 0x2, UR5 ;  /* 0x0000000204047899 */ /* 0x000fe40008001205 */
[----:B------:R-:W-:Y:S01]  /*00a0*/  USHF.R.U32.HI UR5, URZ, 0x2, UR5 ;  /* 0x00000002ff057899 */ /* 0x000fe20008011605 */
[----:B0-----:R-:W-:Y:S01]  /*00b0*/  IMAD R9, R3, UR7, R0 ;  /* 0x0000000703097c24 */ /* 0x001fe2000f8e0200 */
[----:B------:R-:W0:Y:S04]  /*00c0*/  LDCU UR6, c[0x0][0x370] ;  /* 0x00006e00ff0677ac */ /* 0x000e280008000800 */
[----:B------:R-:W-:Y:S02]  /*00d0*/  ISETP.LT.U32.AND P0, PT, R9, UR4, PT ;  /* 0x0000000409007c0c */ /* 0x000fe4000bf01070 */
[----:B------:R-:W-:-:S04]  /*00e0*/  MOV R0, UR5 ;  /* 0x0000000500007c02 */ /* 0x000fc80008000f00 */
[----:B------:R-:W-:Y:S01]  /*00f0*/  ISETP.GT.U32.AND.EX P0, PT, R0, RZ, PT, P0 ;  /* 0x000000ff0000720c */ /* 0x000fe20003f04100 */
[----:B0-----:R-:W-:-:S12]  /*0100*/  IMAD R3, R3, UR6, RZ ;  /* 0x0000000603037c24 */ /* 0x001fd8000f8e02ff */
[----:B------:R-:W-:Y:S05]  /*0110*/  @!P0 EXIT ;  /* 0x000000000000894d */ /* 0x000fea0003800000 */
[----:B------:R-:W-:Y:S01]  /*0120*/  HFMA2 R8, -RZ, RZ, 0, 0 ;  /* 0x00000000ff087431 */ /* 0x000fe200000001ff */
[C---:B------:R-:W-:Y:S01]  /*0130*/  SHF.L.U32 R10, R9.reuse, 0x4, RZ ;  /* 0x00000004090a7819 */ /* 0x040fe200000006ff */
[----:B------:R-:W0:Y:S01]  /*0140*/  LDCU.64 UR6, c[0x0][0x358] ;  /* 0x00006b00ff0677ac */ /* 0x000e220008000a00 */
[----:B------:R-:W1:Y:S02]  /*0150*/  LDCU.128 UR8, c[0x0][0x380] ;  /* 0x00007000ff0877ac */ /* 0x000e640008000c00 */
[----:B------:R-:W-:-:S07]  /*0160*/  SHF.L.U64.HI R12, R9, 0x4, R8 ;  /* 0x00000004090c7819 */ /* 0x000fce0000010208 */
.L_x_0:
[----:B-1----:R-:W-:-:S04]  /*0170*/  IADD3 R4, P0, PT, R10, UR8, RZ ;  /* 0x000000080a047c10 */ /* 0x002fc8000ff1e0ff */
[----:B------:R-:W-:-:S06]  /*0180*/  IADD3.X R5, PT, PT, R12, UR9, RZ, P0, !PT ;  /* 0x000000090c057c10 */ /* 0x000fcc00087fe4ff */
[----:B0-----:R-:W2:Y:S01]  /*0190*/  LDG.E.128.CONSTANT R4, desc[UR6][R4.64] ;  /* 0x0000000604047981 */ /* 0x001ea2000c1e9d00 */
[----:B------:R-:W-:Y:S01]  /*01a0*/  MOV R15, 0x3c80f082 ;  /* 0x3c80f082000f7802 */ /* 0x000fe20000000f00 */
[C---:B--2---:R-:W-:Y:S01]  /*01b0*/  FMUL R11, R4.reuse, 0.044714998453855514526 ;  /* 0x3d372713040b7820 */ /* 0x044fe20000400000 */
[----:B------:R-:W-:Y:S01]  /*01c0*/  FMUL R0, R5, 0.044714998453855514526 ;  /* 0x3d37271305007820 */ /* 0x000fe20000400000 */
[----:B------:R-:W-:Y:S02]  /*01d0*/  FMUL R16, R7, 0.044714998453855514526 ;  /* 0x3d37271307107820 */ /* 0x000fe40000400000 */
[C---:B------:R-:W-:Y:S01]  /*01e0*/  FMUL R11, R4.reuse, R11 ;  /* 0x0000000b040b7220 */ /* 0x040fe20000400000 */
[----:B------:R-:W-:Y:S01]  /*01f0*/  FMUL R0, R5, R0 ;  /* 0x0000000005007220 */ /* 0x000fe20000400000 */
[----:B------:R-:W-:Y:S02]  /*0200*/  FMUL R16, R7, R16 ;  /* 0x0000001007107220 */ /* 0x000fe40000400000 */
[C---:B------:R-:W-:Y:S01]  /*0210*/  FFMA R11, R4.reuse, R11, R4 ;  /* 0x0000000b040b7223 */ /* 0x040fe20000000004 */
[C---:B------:R-:W-:Y:S01]  /*0220*/  FFMA R14, R5.reuse, R0, R5 ;  /* 0x00000000050e7223 */ /* 0x040fe20000000005 */
[----:B------:R-:W-:Y:S01]  /*0230*/  FMUL R4, R4, 0.5 ;  /* 0x3f00000004047820 */ /* 0x000fe20000400000 */
[----:B------:R-:W-:Y:S01]  /*0240*/  FMUL R5, R5, 0.5 ;  /* 0x3f00000005057820 */ /* 0x000fe20000400000 */
[----:B------:R-:W-:Y:S01]  /*0250*/  FMUL R17, R11, 0.79788458347320556641 ;  /* 0x3f4c422a0b117820 */ /* 0x000fe20000400000 */
[----:B------:R-:W-:Y:S01]  /*0260*/  FMUL R11, R6, 0.044714998453855514526 ;  /* 0x3d372713060b7820 */ /* 0x000fe20000400000 */
[----:B------:R-:W-:-:S02]  /*0270*/  FMUL R14, R14, 0.79788458347320556641 ;  /* 0x3f4c422a0e0e7820 */ /* 0x000fc40000400000 */
[C---:B------:R-:W-:Y:S01]  /*0280*/  FMUL R0, |R17|.reuse, 2.8853900432586669922 ;  /* 0x4038aa3b11007820 */ /* 0x040fe20000400200 */
[----:B------:R-:W-:Y:S01]  /*0290*/  FMUL R11, R6, R11 ;  /* 0x0000000b060b7220 */ /* 0x000fe20000400000 */
[----:B------:R-:W-:Y:S01]  /*02a0*/  FMUL R2, |R14|, 2.8853900432586669922 ;  /* 0x4038aa3b0e027820 */ /* 0x000fe20000400200 */
[C---:B------:R-:W-:Y:S01]  /*02b0*/  FMUL R18, R17.reuse, R17 ;  /* 0x0000001111127220 */ /* 0x040fe20000400000 */
[C---:B------:R-:W-:Y:S01]  /*02c0*/  FSETP.GE.AND P0, PT, |R17|.reuse, 9.010913848876953125, PT ;  /* 0x41102cb41100780b */ /* 0x040fe20003f06200 */
[----:B------:R-:W-:Y:S01]  /*02d0*/  FFMA R11, R6, R11, R6 ;  /* 0x0000000b060b7223 */ /* 0x000fe20000000006 */
[----:B------:R-:W0:Y:S01]  /*02e0*/  MUFU.EX2 R0, R0 ;  /* 0x0000000000007308 */ /* 0x000e220000000800 */
[C---:B------:R-:W-:Y:S01]  /*02f0*/  FFMA R19, R18.reuse, R15, -0.052303962409496307373 ;  /* 0xbd563cae12137423 */ /* 0x040fe2000000000f */
[----:B------:R-:W-:Y:S01]  /*0300*/  FSETP.GE.AND P1, PT, |R17|, 0.60000002384185791016, PT ;  /* 0x3f19999a1100780b */ /* 0x000fe20003f26200 */
[----:B------:R-:W-:Y:S01]  /*0310*/  FMUL R13, R11, 0.79788458347320556641 ;  /* 0x3f4c422a0b0d7820 */ /* 0x000fe20000400000 */
[----:B------:R-:W-:Y:S01]  /*0320*/  FFMA R11, R7, R16, R7 ;  /* 0x00000010070b7223 */ /* 0x000fe20000000007 */
[----:B------:R-:W-:Y:S01]  /*0330*/  FFMA R19, R18, R19, 0.1331529766321182251 ;  /* 0x3e08594112137423 */ /* 0x000fe20000000013 */
[----:B------:R-:W-:Y:S01]  /*0340*/  FMUL R6, R6, 0.5 ;  /* 0x3f00000006067820 */ /* 0x000fe20000400000 */
[----:B------:R-:W-:Y:S01]  /*0350*/  FMUL R20, |R13|, 2.8853900432586669922 ;  /* 0x4038aa3b0d147820 */ /* 0x000fe20000400200 */
[----:B------:R-:W-:Y:S01]  /*0360*/  FMUL R11, R11, 0.79788458347320556641 ;  /* 0x3f4c422a0b0b7820 */ /* 0x000fe20000400000 */
[----:B------:R-:W1:Y:S01]  /*0370*/  MUFU.EX2 R2, R2 ;  /* 0x0000000200027308 */ /* 0x000e620000000800 */
[----:B------:R-:W-:Y:S01]  /*0380*/  FSETP.GE.AND P3, PT, |R13|, 0.60000002384185791016, PT ;  /* 0x3f19999a0d00780b */ /* 0x000fe20003f66200 */
[----:B------:R-:W-:Y:S01]  /*0390*/  FMUL R7, R7, 0.5 ;  /* 0x3f00000007077820 */ /* 0x000fe20000400000 */
[C---:B------:R-:W-:Y:S01]  /*03a0*/  FMUL R22, |R11|.reuse, 2.8853900432586669922 ;  /* 0x4038aa3b0b167820 */ /* 0x040fe20000400200 */
[----:B------:R-:W-:-:S02]  /*03b0*/  FSETP.GE.AND P5, PT, |R11|, 0.60000002384185791016, PT ;  /* 0x3f19999a0b00780b */ /* 0x000fc40003fa6200 */
[----:B------:R-:W-:Y:S02]  /*03c0*/  FSETP.GE.AND P2, PT, |R13|, 9.010913848876953125, PT ;  /* 0x41102cb40d00780b */ /* 0x000fe40003f46200 */
[----:B------:R-:W2:Y:S01]  /*03d0*/  MUFU.EX2 R20, R20 ;  /* 0x0000001400147308 */ /* 0x000ea20000000800 */
[----:B0-----:R-:W-:Y:S01]  /*03e0*/  FADD R21, R0, 1 ;  /* 0x3f80000000157421 */ /* 0x001fe20000000000 */
[----:B------:R-:W-:Y:S01]  /*03f0*/  FFMA R0, R18, R19, -0.33332768082618713379 ;  /* 0xbeaaa9ed12007423 */ /* 0x000fe20000000013 */
[----:B------:R-:W-:-:S03]  /*0400*/  FSETP.GE.AND P4, PT, |R11|, 9.010913848876953125, PT ;  /* 0x41102cb40b00780b */ /* 0x000fc60003f86200 */
[----:B------:R-:W-:Y:S01]  /*0410*/  FFMA R18, R18, R0, RZ ;  /* 0x0000000012127223 */ /* 0x000fe200000000ff */
[----:B------:R-:W-:Y:S01]  /*0420*/  FMUL R0, R13, R13 ;  /* 0x0000000d0d007220 */ /* 0x000fe20000400000 */
[----:B------:R-:W0:Y:S01]  /*0430*/  MUFU.EX2 R22, R22 ;  /* 0x0000001600167308 */ /* 0x000e220000000800 */
[----:B-1----:R-:W-:Y:S01]  /*0440*/  FADD R16, R2, 1 ;  /* 0x3f80000002107421 */ /* 0x002fe20000000000 */
[----:B------:R-:W-:Y:S01]  /*0450*/  FMUL R2, R14, R14 ;  /* 0x0000000e0e027220 */ /* 0x000fe20000400000 */
[----:B------:R-:W-:-:S03]  /*0460*/  FFMA R27, R0, R15, -0.052303962409496307373 ;  /* 0xbd563cae001b7423 */ /* 0x000fc6000000000f */
[----:B------:R-:W-:Y:S01]  /*0470*/  FFMA R25, R2, R15, -0.052303962409496307373 ;  /* 0xbd563cae02197423 */ /* 0x000fe2000000000f */
[----:B------:R-:W-:Y:S01]  /*0480*/  FFMA R27, R0, R27, 0.1331529766321182251 ;  /* 0x3e085941001b7423 */ /* 0x000fe2000000001b */
[----:B------:R-:W1:Y:S01]  /*0490*/  MUFU.RCP R21, R21 ;  /* 0x0000001500157308 */ /* 0x000e620000001000 */
[----:B--2---:R-:W-:Y:S01]  /*04a0*/  FADD R19, R20, 1 ;  /* 0x3f80000014137421 */ /* 0x004fe20000000000 */
[----:B------:R-:W-:Y:S01]  /*04b0*/  MOV R20, 0x3f800000 ;  /* 0x3f80000000147802 */ /* 0x000fe20000000f00 */
[----:B------:R-:W-:Y:S01]  /*04c0*/  FFMA R25, R2, R25, 0.1331529766321182251 ;  /* 0x3e08594102197423 */ /* 0x000fe20000000019 */
[----:B------:R-:W-:-:S03]  /*04d0*/  FFMA R27, R0, R27, -0.33332768082618713379 ;  /* 0xbeaaa9ed001b7423 */ /* 0x000fc6000000001b */
[----:B------:R-:W-:Y:S01]  /*04e0*/  FFMA R25, R2, R25, -0.33332768082618713379 ;  /* 0xbeaaa9ed02197423 */ /* 0x000fe20000000019 */
[----:B------:R-:W2:Y:S01]  /*04f0*/  MUFU.RCP R16, R16 ;  /* 0x0000001000107308 */ /* 0x000ea20000001000 */
[----:B0-----:R-:W-:-:S07]  /*0500*/  FADD R23, R22, 1 ;  /* 0x3f80000016177421 */ /* 0x001fce0000000000 */
[----:B------:R-:W0:Y:S01]  /*0510*/  MUFU.RCP R19, R19 ;  /* 0x0000001300137308 */ /* 0x000e220000001000 */
[----:B-1----:R-:W-:-:S05]  /*0520*/  FFMA R21, R21, -2, R20 ;  /* 0xc000000015157823 */ /* 0x002fca0000000014 */
[----:B------:R-:W-:Y:S01]  /*0530*/  FSEL R22, R21, 1, !P0 ;  /* 0x3f80000015167808 */ /* 0x000fe20004000000 */
[----:B------:R-:W-:Y:S01]  /*0540*/  FFMA R21, R2, R25, RZ ;  /* 0x0000001902157223 */ /* 0x000fe200000000ff */
[----:B------:R-:W1:Y:S01]  /*0550*/  MUFU.RCP R23, R23 ;  /* 0x0000001700177308 */ /* 0x000e620000001000 */
[--C-:B--2---:R-:W-:Y:S01]  /*0560*/  FFMA R16, R16, -2, R20.reuse ;  /* 0xc000000010107823 */ /* 0x104fe20000000014 */
[--C-:B------:R-:W-:Y:S01]  /*0570*/  LOP3.LUT R2, R22, 0x80000000, R17.reuse, 0xb8, !PT ;  /* 0x8000000016027812 */ /* 0x100fe200078eb811 */
[----:B------:R-:W-:Y:S01]  /*0580*/  FFMA R22, R0, R27, RZ ;  /* 0x0000001b00167223 */ /* 0x000fe200000000ff */
[----:B------:R-:W-:Y:S01]  /*0590*/  FMUL R0, R11, R11 ;  /* 0x0000000b0b007220 */ /* 0x000fe20000400000 */
[----:B------:R-:W-:Y:S01]  /*05a0*/  @!P1 FFMA R2, R17, R18, R17 ;  /* 0x0000001211029223 */ /* 0x000fe20000000011 */
[----:B------:R-:W-:Y:S02]  /*05b0*/  FSETP.GE.AND P1, PT, |R14|, 0.60000002384185791016, PT ;  /* 0x3f19999a0e00780b */ /* 0x000fe40003f26200 */
[----:B------:R-:W-:Y:S01]  /*05c0*/  FFMA R15, R0, R15, -0.052303962409496307373 ;  /* 0xbd563cae000f7423 */ /* 0x000fe2000000000f */
[----:B0-----:R-:W-:Y:S01]  /*05d0*/  FFMA R19, R19, -2, R20 ;  /* 0xc000000013137823 */ /* 0x001fe20000000014 */
[----:B------:R-:W-:-:S02]  /*05e0*/  FSETP.GE.AND P0, PT, |R14|, 9.010913848876953125, PT ;  /* 0x41102cb40e00780b */ /* 0x000fc40003f06200 */
[----:B------:R-:W-:Y:S02]  /*05f0*/  FFMA R17, R0, R15, 0.1331529766321182251 ;  /* 0x3e08594100117423 */ /* 0x000fe4000000000f */
[----:B------:R-:W-:Y:S02]  /*0600*/  FSEL R15, R16, 1, !P0 ;  /* 0x3f800000100f7808 */ /* 0x000fe40004000000 */
[C---:B------:R-:W-:Y:S01]  /*0610*/  FFMA R17, R0.reuse, R17, -0.33332768082618713379 ;  /* 0xbeaaa9ed00117423 */ /* 0x040fe20000000011 */
[----:B-1----:R-:W-:Y:S01]  /*0620*/  FFMA R23, R23, -2, R20 ;  /* 0xc000000017177823 */ /* 0x002fe20000000014 */
[----:B------:R-:W-:Y:S02]  /*0630*/  FSEL R18, R19, 1, !P2 ;  /* 0x3f80000013127808 */ /* 0x000fe40005000000 */
[----:B------:R-:W-:Y:S01]  /*0640*/  FFMA R0, R0, R17, RZ ;  /* 0x0000001100007223 */ /* 0x000fe200000000ff */
[--C-:B------:R-:W-:Y:S01]  /*0650*/  LOP3.LUT R16, R15, 0x80000000, R14.reuse, 0xb8, !PT ;  /* 0x800000000f107812 */ /* 0x100fe200078eb80e */
[----:B------:R-:W-:Y:S01]  /*0660*/  @!P1 FFMA R16, R14, R21, R14 ;  /* 0x000000150e109223 */ /* 0x000fe2000000000e */
[----:B------:R-:W-:Y:S01]  /*0670*/  FSEL R20, R23, 1, !P4 ;  /* 0x3f80000017147808 */ /* 0x000fe20006000000 */
[----:B------:R-:W-:Y:S01]  /*0680*/  FADD R15, R2, 1 ;  /* 0x3f800000020f7421 */ /* 0x000fe20000000000 */
[--C-:B------:R-:W-:Y:S01]  /*0690*/  LOP3.LUT R18, R18, 0x80000000, R13.reuse, 0xb8, !PT ;  /* 0x8000000012127812 */ /* 0x100fe200078eb80d */
[----:B------:R-:W-:Y:S01]  /*06a0*/  @!P3 FFMA R18, R13, R22, R13 ;  /* 0x000000160d12b223 */ /* 0x000fe2000000000d */
[--C-:B------:R-:W-:Y:S01]  /*06b0*/  LOP3.LUT R20, R20, 0x80000000, R11.reuse, 0xb8, !PT ;  /* 0x8000000014147812 */ /* 0x100fe200078eb80b */
[----:B------:R-:W-:Y:S01]  /*06c0*/  @!P5 FFMA R20, R11, R0, R11 ;  /* 0x000000000b14d223 */ /* 0x000fe2000000000b */
[----:B------:R-:W-:Y:S01]  /*06d0*/  FADD R16, R16, 1 ;  /* 0x3f80000010107421 */ /* 0x000fe20000000000 */
[----:B------:R-:W-:Y:S01]  /*06e0*/  FADD R11, R18, 1 ;  /* 0x3f800000120b7421 */ /* 0x000fe20000000000 */
[----:B------:R-:W-:Y:S01]  /*06f0*/  IADD3 R14, P0, PT, R10, UR10, RZ ;  /* 0x0000000a0a0e7c10 */ /* 0x000fe2000ff1e0ff */
[----:B------:R-:W-:Y:S01]  /*0700*/  FADD R20, R20, 1 ;  /* 0x3f80000014147421 */ /* 0x000fe20000000000 */
[----:B------:R-:W-:Y:S01]  /*0710*/  FMUL R4, R4, R15 ;  /* 0x0000000f04047220 */ /* 0x000fe20000400000 */
[----:B------:R-:W-:Y:S01]  /*0720*/  FMUL R5, R5, R16 ;  /* 0x0000001005057220 */ /* 0x000fe20000400000 */
[----:B------:R-:W-:Y:S01]  /*0730*/  FMUL R6, R6, R11 ;  /* 0x0000000b06067220 */ /* 0x000fe20000400000 */
[----:B------:R-:W-:Y:S01]  /*0740*/  IADD3.X R15, PT, PT, R12, UR11, RZ, P0, !PT ;  /* 0x0000000b0c0f7c10 */ /* 0x000fe200087fe4ff */
[----:B------:R-:W-:Y:S01]  /*0750*/  FMUL R7, R7, R20 ;  /* 0x0000001407077220 */ /* 0x000fe20000400000 */
[----:B------:R-:W-:-:S02]  /*0760*/  IADD3 R9, P0, PT, R3, R9, RZ ;  /* 0x0000000903097210 */ /* 0x000fc40007f1e0ff */
[----:B------:R-:W-:Y:S02]  /*0770*/  LEA R10, P1, R3, R10, 0x4 ;  /* 0x0000000a030a7211 */ /* 0x000fe400078220ff */
[----:B------:R2:W-:Y:S01]  /*0780*/  STG.E.128 desc[UR6][R14.64], R4 ;  /* 0x000000040e007986 */ /* 0x0005e2000c101d06 */
[----:B------:R-:W-:Y:S02]  /*0790*/  IADD3.X R8, PT, PT, RZ, R8, RZ, P0, !PT ;  /* 0x00000008ff087210 */ /* 0x000fe400007fe4ff */
[----:B------:R-:W-:Y:S02]  /*07a0*/  ISETP.GE.U32.AND P0, PT, R9, UR4, PT ;  /* 0x0000000409007c0c */ /* 0x000fe4000bf06070 */
[----:B------:R-:W-:Y:S02]  /*07b0*/  LEA.HI.X R12, R3, R12, RZ, 0x4, P1 ;  /* 0x0000000c030c7211 */ /* 0x000fe400008f24ff */
[----:B------:R-:W-:-:S13]  /*07c0*/  ISETP.GE.U32.AND.EX P0, PT, R8, UR5, PT, P0 ;  /* 0x0000000508007c0c */ /* 0x000fda000bf06100 */
[----:B--2---:R-:W-:Y:S05]  /*07d0*/  @!P0 BRA `(.L_x_0) ;  /* 0xfffffff800648947 */ /* 0x004fea000383ffff */
[----:B------:R-:W-:Y:S05]  /*07e0*/  EXIT ;  /* 0x000000000000794d */ /* 0x000fea0003800000 */
.L_x_1:
[----:B------:R-:W-:-:S00]  /*07f0*/  BRA `(.L_x_1) ;  /* 0xfffffffc00fc7947 */ /* 0x000fc0000383ffff */
[----:B------:R-:W-:-:S00]  /*0800*/  NOP ;  /* 0x0000000000007918 */ /* 0x000fc00000000000 */
[----:B------:R-:W-:-:S00]  /*0810*/  NOP ;  /* 0x0000000000007918 */ /* 0x000fc00000000000 */
[----:B------:R-:W-:-:S00]  /*0820*/  NOP ;  /* 0x0000000000007918 */ /* 0x000fc00000000000 */
[----:B------:R-:W-:-:S00]  /*0830*/  NOP ;  /* 0x0000000000007918 */ /* 0x000fc00000000000 */
[----:B------:R-:W-:-:S00]  /*0840*/  NOP ;  /* 0x0000000000007918 */ /* 0x000fc00000000000 */
[----:B------:R-:W-:-:S00]  /*0850*/  NOP ;  /* 0x0000000000007918 */ /* 0x000fc00000000000 */
[----:B------:R-:W-:-:S00]  /*0860*/  NOP ;  /* 0x0000000000007918 */ /* 0x000fc00000000000 */
[----:B------:R-:W-:-:S00]  /*0870*/  NOP ;  /* 0x0000000000007918 */ /* 0x000fc00000000000 */
.L_x_2:


//--------------------- .nv.shared.reserved.0     --------------------------
	.section	.nv.shared.reserved.0,"aw",@nobits
	.weak		__nv_reservedSMEM_offset_0_alias
	.size		__nv_reservedSMEM_offset_0_alias, 0, 64
	.other		__nv_reservedSMEM_offset_0_alias,@"STO_CUDA_RESERVED_SHARED STV_DEFAULT"
__nv_reservedSMEM_offset_0_alias:
	.zero		0
	.zero		64


//--------------------- .nv.constant0._Z11GELU_kernelPKfPfmm --------------------------
	.section	.nv.constant0._Z11GELU_kernelPKfPfmm,"a",@progbits
	.sectionflags	@""
	.align	4
.nv.constant0._Z11GELU_kernelPKfPfmm:
	.zero		928


//--------------------- SYMBOLS --------------------------

	.type		.nv.reservedSmem.offset0,@object
	.size		.nv.reservedSmem.offset0,0x4
